	.headerflags	@"EF_CUDA_TEXMODE_UNIFIED EF_CUDA_64BIT_ADDRESS EF_CUDA_ACCELERATORS EF_CUDA_SM90 EF_CUDA_VIRTUAL_SM(EF_CUDA_SM90)"
	.elftype	@"ET_EXEC"


//--------------------- .nv.info                  --------------------------
	.section	.nv.info,"",@"SHT_CUDA_INFO"
	.align	4


	//----- nvinfo : EIATTR_REGCOUNT
	.align		4
        /*0000*/ 	.byte	0x04, 0x2f
        /*0002*/ 	.short	(.L_3 - .L_2)
	.align		4
.L_2:
        /*0004*/ 	.word	index@(triton_poi_fused__native_batch_norm_legit_no_training_add_convolution_native_batch_norm_backward_relu_23)
        /*0008*/ 	.word	0x0000001c


	//----- nvinfo : EIATTR_MIN_STACK_SIZE
	.align		4
.L_3:
        /*000c*/ 	.byte	0x04, 0x12
        /*000e*/ 	.short	(.L_5 - .L_4)
	.align		4
.L_4:
        /*0010*/ 	.word	index@(triton_poi_fused__native_batch_norm_legit_no_training_add_convolution_native_batch_norm_backward_relu_23)
        /*0014*/ 	.word	0x00000000


	//----- nvinfo : EIATTR_FRAME_SIZE
	.align		4
.L_5:
        /*0018*/ 	.byte	0x04, 0x11
        /*001a*/ 	.short	(.L_7 - .L_6)
	.align		4
.L_6:
        /*001c*/ 	.word	index@(triton_poi_fused__native_batch_norm_legit_no_training_add_convolution_native_batch_norm_backward_relu_23)
        /*0020*/ 	.word	0x00000000


	//----- nvinfo : EIATTR_MIN_STACK_SIZE
	.align		4
.L_7:
        /*0024*/ 	.byte	0x04, 0x12
        /*0026*/ 	.short	(.L_9 - .L_8)
	.align		4
.L_8:
        /*0028*/ 	.word	index@(triton_poi_fused__native_batch_norm_legit_no_training_add_convolution_native_batch_norm_backward_relu_23)
        /*002c*/ 	.word	0x00000000
.L_9:


//--------------------- .nv.info.triton_poi_fused__native_batch_norm_legit_no_training_add_convolution_native_batch_norm_backward_relu_23 --------------------------
	.section	.nv.info.triton_poi_fused__native_batch_norm_legit_no_training_add_convolution_native_batch_norm_backward_relu_23,"",@"SHT_CUDA_INFO"
	.sectionflags	@""
	.align	4


	//----- nvinfo : EIATTR_CUDA_API_VERSION
	.align		4
        /*0000*/ 	.byte	0x04, 0x37
        /*0002*/ 	.short	(.L_11 - .L_10)
.L_10:
        /*0004*/ 	.word	0x0000007c


	//----- nvinfo : EIATTR_KPARAM_INFO
	.align		4
.L_11:
        /*0008*/ 	.byte	0x04, 0x17
        /*000a*/ 	.short	(.L_13 - .L_12)
.L_12:
        /*000c*/ 	.word	0x00000000
        /*0010*/ 	.short	0x000b
        /*0012*/ 	.short	0x0058
        /*0014*/ 	.byte	0x00, 0xf0, 0x11, 0x00


	//----- nvinfo : EIATTR_KPARAM_INFO
	.align		4
.L_13:
        /*0018*/ 	.byte	0x04, 0x17
        /*001a*/ 	.short	(.L_15 - .L_14)
.L_14:
        /*001c*/ 	.word	0x00000000
        /*0020*/ 	.short	0x000a
        /*0022*/ 	.short	0x0050
        /*0024*/ 	.byte	0x00, 0xf4, 0x21, 0x00


	//----- nvinfo : EIATTR_KPARAM_INFO
	.align		4
.L_15:
        /*0028*/ 	.byte	0x04, 0x17
        /*002a*/ 	.short	(.L_17 - .L_16)
.L_16:
        /*002c*/ 	.word	0x00000000
        /*0030*/ 	.short	0x0009
        /*0032*/ 	.short	0x0048
        /*0034*/ 	.byte	0x00, 0xf4, 0x21, 0x00


	//----- nvinfo : EIATTR_KPARAM_INFO
	.align		4
.L_17:
        /*0038*/ 	.byte	0x04, 0x17
        /*003a*/ 	.short	(.L_19 - .L_18)
.L_18:
        /*003c*/ 	.word	0x00000000
        /*0040*/ 	.short	0x0008
        /*0042*/ 	.short	0x0040
        /*0044*/ 	.byte	0x00, 0xf4, 0x21, 0x00


	//----- nvinfo : EIATTR_KPARAM_INFO
	.align		4
.L_19:
        /*0048*/ 	.byte	0x04, 0x17
        /*004a*/ 	.short	(.L_21 - .L_20)
.L_20:
        /*004c*/ 	.word	0x00000000
        /*0050*/ 	.short	0x0007
        /*0052*/ 	.short	0x0038
        /*0054*/ 	.byte	0x00, 0xf4, 0x21, 0x00


	//----- nvinfo : EIATTR_KPARAM_INFO
	.align		4
.L_21:
        /*0058*/ 	.byte	0x04, 0x17
        /*005a*/ 	.short	(.L_23 - .L_22)
.L_22:
        /*005c*/ 	.word	0x00000000
        /*0060*/ 	.short	0x0006
        /*0062*/ 	.short	0x0030
        /*0064*/ 	.byte	0x00, 0xf4, 0x21, 0x00


	//----- nvinfo : EIATTR_KPARAM_INFO
	.align		4
.L_23:
        /*0068*/ 	.byte	0x04, 0x17
        /*006a*/ 	.short	(.L_25 - .L_24)
.L_24:
        /*006c*/ 	.word	0x00000000
        /*0070*/ 	.short	0x0005
        /*0072*/ 	.short	0x0028
        /*0074*/ 	.byte	0x00, 0xf4, 0x21, 0x00


	//----- nvinfo : EIATTR_KPARAM_INFO
	.align		4
.L_25:
        /*0078*/ 	.byte	0x04, 0x17
        /*007a*/ 	.short	(.L_27 - .L_26)
.L_26:
        /*007c*/ 	.word	0x00000000
        /*0080*/ 	.short	0x0004
        /*0082*/ 	.short	0x0020
        /*0084*/ 	.byte	0x00, 0xf4, 0x21, 0x00


	//----- nvinfo : EIATTR_KPARAM_INFO
	.align		4
.L_27:
        /*0088*/ 	.byte	0x04, 0x17
        /*008a*/ 	.short	(.L_29 - .L_28)
.L_28:
        /*008c*/ 	.word	0x00000000
        /*0090*/ 	.short	0x0003
        /*0092*/ 	.short	0x0018
        /*0094*/ 	.byte	0x00, 0xf4, 0x21, 0x00


	//----- nvinfo : EIATTR_KPARAM_INFO
	.align		4
.L_29:
        /*0098*/ 	.byte	0x04, 0x17
        /*009a*/ 	.short	(.L_31 - .L_30)
.L_30:
        /*009c*/ 	.word	0x00000000
        /*00a0*/ 	.short	0x0002
        /*00a2*/ 	.short	0x0010
        /*00a4*/ 	.byte	0x00, 0xf4, 0x21, 0x00


	//----- nvinfo : EIATTR_KPARAM_INFO
	.align		4
.L_31:
        /*00a8*/ 	.byte	0x04, 0x17
        /*00aa*/ 	.short	(.L_33 - .L_32)
.L_32:
        /*00ac*/ 	.word	0x00000000
        /*00b0*/ 	.short	0x0001
        /*00b2*/ 	.short	0x0008
        /*00b4*/ 	.byte	0x00, 0xf4, 0x21, 0x00


	//----- nvinfo : EIATTR_KPARAM_INFO
	.align		4
.L_33:
        /*00b8*/ 	.byte	0x04, 0x17
        /*00ba*/ 	.short	(.L_35 - .L_34)
.L_34:
        /*00bc*/ 	.word	0x00000000
        /*00c0*/ 	.short	0x0000
        /*00c2*/ 	.short	0x0000
        /*00c4*/ 	.byte	0x00, 0xf4, 0x21, 0x00


	//----- nvinfo : EIATTR_SPARSE_MMA_MASK
	.align		4
.L_35:
        /*00c8*/ 	.byte	0x03, 0x50
        /*00ca*/ 	.short	0x0000


	//----- nvinfo : EIATTR_MAXREG_COUNT
	.align		4
        /*00cc*/ 	.byte	0x03, 0x1b
        /*00ce*/ 	.short	0x00ff


	//----- nvinfo : EIATTR_EXIT_INSTR_OFFSETS
	.align		4
        /*00d0*/ 	.byte	0x04, 0x1c
        /*00d2*/ 	.short	(.L_37 - .L_36)


	//   ....[0]....
.L_36:
        /*00d4*/ 	.word	0x00000490


	//   ....[1]....
        /*00d8*/ 	.word	0x000004b0


	//----- nvinfo : EIATTR_REQNTID
	.align		4
.L_37:
        /*00dc*/ 	.byte	0x04, 0x10
        /*00de*/ 	.short	(.L_39 - .L_38)
.L_38:
        /*00e0*/ 	.word	0x00000080
        /*00e4*/ 	.word	0x00000001
        /*00e8*/ 	.word	0x00000001


	//----- nvinfo : EIATTR_CBANK_PARAM_SIZE
	.align		4
.L_39:
        /*00ec*/ 	.byte	0x03, 0x19
        /*00ee*/ 	.short	0x005c


	//----- nvinfo : EIATTR_PARAM_CBANK
	.align		4
        /*00f0*/ 	.byte	0x04, 0x0a
        /*00f2*/ 	.short	(.L_41 - .L_40)
	.align		4
.L_40:
        /*00f4*/ 	.word	index@(.nv.constant0.triton_poi_fused__native_batch_norm_legit_no_training_add_convolution_native_batch_norm_backward_relu_23)
        /*00f8*/ 	.short	0x0210
        /*00fa*/ 	.short	0x005c


	//----- nvinfo : EIATTR_SW_WAR
	.align		4
.L_41:
        /*00fc*/ 	.byte	0x04, 0x36
        /*00fe*/ 	.short	(.L_43 - .L_42)
.L_42:
        /*0100*/ 	.word	0x00000008
.L_43:


//--------------------- .nv.callgraph             --------------------------
	.section	.nv.callgraph,"",@"SHT_CUDA_CALLGRAPH"
	.align	4
	.sectionentsize	8
	.align		4
        /*0000*/ 	.word	0x00000000
	.align		4
        /*0004*/ 	.word	0xffffffff
	.align		4
        /*0008*/ 	.word	0x00000000
	.align		4
        /*000c*/ 	.word	0xfffffffe
	.align		4
        /*0010*/ 	.word	0x00000000
	.align		4
        /*0014*/ 	.word	0xfffffffd
	.align		4
        /*0018*/ 	.word	0x00000000
	.align		4
        /*001c*/ 	.word	0xfffffffc


//--------------------- .nv.constant4             --------------------------
	.section	.nv.constant4,"a",@progbits
	.align	8
	.align		8
.nv.constant4:
        /*0000*/ 	.dword	_$_str
	.align		8
        /*0008*/ 	.dword	_$_str_$_2


//--------------------- .text.triton_poi_fused__native_batch_norm_legit_no_training_add_convolution_native_batch_norm_backward_relu_23 --------------------------
	.section	.text.triton_poi_fused__native_batch_norm_legit_no_training_add_convolution_native_batch_norm_backward_relu_23,"ax",@progbits
	.align	128
        .global         triton_poi_fused__native_batch_norm_legit_no_training_add_convolution_native_batch_norm_backward_relu_23
        .type           triton_poi_fused__native_batch_norm_legit_no_training_add_convolution_native_batch_norm_backward_relu_23,@function
        .size           triton_poi_fused__native_batch_norm_legit_no_training_add_convolution_native_batch_norm_backward_relu_23,(.L_x_1 - triton_poi_fused__native_batch_norm_legit_no_training_add_convolution_native_batch_norm_backward_relu_23)
        .other          triton_poi_fused__native_batch_norm_legit_no_training_add_convolution_native_batch_norm_backward_relu_23,@"STO_CUDA_ENTRY STV_DEFAULT"
triton_poi_fused__native_batch_norm_legit_no_training_add_convolution_native_batch_norm_backward_relu_23:
.text.triton_poi_fused__native_batch_norm_legit_no_training_add_convolution_native_batch_norm_backward_relu_23:
[----:B------:R-:W0:Y:S01]  /*0000*/  LDC R1, c[0x0][0x28] ;  /* 0x00000a00ff017b82 */ /* 0x000e220000000800 */
[----:B------:R-:W1:Y:S07]  /*0010*/  S2R R15, SR_TID.X ;  /* 0x00000000000f7919 */ /* 0x000e6e0000002100 */
[----:B------:R-:W2:Y:S01]  /*0020*/  LDC.64 R4, c[0x0][0x240] ;  /* 0x00009000ff047b82 */ /* 0x000ea20000000a00 */
[----:B------:R-:W-:Y:S01]  /*0030*/  CS2R R18, SRZ ;  /* 0x0000000000127805 */ /* 0x000fe2000001ff00 */
[----:B------:R-:W-:Y:S01]  /*0040*/  ULDC.64 UR4, c[0x0][0x208] ;  /* 0x0000820000047ab9 */ /* 0x000fe20000000a00 */
[----:B------:R-:W3:Y:S05]  /*0050*/  S2R R0, SR_CTAID.X ;  /* 0x0000000000007919 */ /* 0x000eea0000002500 */
[----:B------:R-:W4:Y:S08]  /*0060*/  LDC.64 R22, c[0x0][0x220] ;  /* 0x00008800ff167b82 */ /* 0x000f300000000a00 */
[----:B------:R-:W5:Y:S08]  /*0070*/  LDC.64 R24, c[0x0][0x228] ;  /* 0x00008a00ff187b82 */ /* 0x000f700000000a00 */
[----:B------:R-:W4:Y:S01]  /*0080*/  LDC.64 R8, c[0x0][0x230] ;  /* 0x00008c00ff087b82 */ /* 0x000f220000000a00 */
[----:B-1----:R-:W-:-:S07]  /*0090*/  LOP3.LUT R15, R15, 0x7f, RZ, 0xc0, !PT ;  /* 0x0000007f0f0f7812 */ /* 0x002fce00078ec0ff */
[----:B------:R-:W1:Y:S01]  /*00a0*/  LDC.64 R12, c[0x0][0x218] ;  /* 0x00008600ff0c7b82 */ /* 0x000e620000000a00 */
[----:B---3--:R-:W-:Y:S02]  /*00b0*/  SHF.R.S32.HI R2, RZ, 0x18, R0 ;  /* 0x00000018ff027819 */ /* 0x008fe40000011400 */
[----:B------:R-:W-:Y:S02]  /*00c0*/  LEA R15, R0, R15, 0x7 ;  /* 0x0000000f000f7211 */ /* 0x000fe400078e38ff */
[----:B------:R-:W-:-:S03]  /*00d0*/  SGXT R0, R2, 0x1 ;  /* 0x000000010200781a */ /* 0x000fc60000000200 */
[----:B------:R-:W3:Y:S01]  /*00e0*/  LDC.64 R10, c[0x0][0x210] ;  /* 0x00008400ff0a7b82 */ /* 0x000ee20000000a00 */
[----:B------:R-:W-:Y:S02]  /*00f0*/  ISETP.GE.AND P0, PT, R15, 0x400, PT ;  /* 0x000004000f00780c */ /* 0x000fe40003f06270 */
[----:B------:R-:W-:-:S04]  /*0100*/  LEA.HI R0, R0, R15, RZ, 0x6 ;  /* 0x0000000f00007211 */ /* 0x000fc800078f30ff */
[----:B------:R-:W-:Y:S01]  /*0110*/  SHF.R.S32.HI R0, RZ, 0x6, R0 ;  /* 0x00000006ff007819 */ /* 0x000fe20000011400 */
[----:B------:R-:W3:Y:S03]  /*0120*/  LDC.64 R6, c[0x0][0x250] ;  /* 0x00009400ff067b82 */ /* 0x000ee60000000a00 */
[----:B------:R-:W-:-:S04]  /*0130*/  LEA.HI R2, R0, R0, RZ, 0x2 ;  /* 0x0000000000027211 */ /* 0x000fc800078f10ff */
[----:B------:R-:W-:Y:S02]  /*0140*/  LOP3.LUT R21, R2, 0xfffffffc, RZ, 0xc0, !PT ;  /* 0xfffffffc02157812 */ /* 0x000fe400078ec0ff */
[----:B------:R-:W3:Y:S02]  /*0150*/  LDC.64 R2, c[0x0][0x238] ;  /* 0x00008e00ff027b82 */ /* 0x000ee40000000a00 */
[----:B------:R-:W-:-:S05]  /*0160*/  IADD3 R21, R0, -R21, RZ ;  /* 0x8000001500157210 */ /* 0x000fca0007ffe0ff */
[----:B--2---:R-:W-:-:S05]  /*0170*/  IMAD.WIDE R4, R21, 0x4, R4 ;  /* 0x0000000415047825 */ /* 0x004fca00078e0204 */
[----:B------:R2:W3:Y:S01]  /*0180*/  @!P0 LDG.E.EL R18, desc[UR4][R4.64] ;  /* 0x0000000404128981 */ /* 0x0004e2000c2e1900 */
[----:B------:R-:W-:Y:S01]  /*0190*/  CS2R R16, SRZ ;  /* 0x0000000000107805 */ /* 0x000fe2000001ff00 */
[----:B------:R-:W-:Y:S01]  /*01a0*/  HFMA2.MMA R0, -RZ, RZ, 0, 0 ;  /* 0x00000000ff007435 */ /* 0x000fe200000001ff */
[----:B----4-:R-:W-:Y:S01]  /*01b0*/  IMAD.WIDE R22, R15, 0x4, R22 ;  /* 0x000000040f167825 */ /* 0x010fe200078e0216 */
[----:B------:R-:W-:-:S03]  /*01c0*/  MOV R14, RZ ;  /* 0x000000ff000e7202 */ /* 0x000fc60000000f00 */
[----:B-----5:R-:W-:Y:S01]  /*01d0*/  IMAD.WIDE R24, R21, 0x4, R24 ;  /* 0x0000000415187825 */ /* 0x020fe200078e0218 */
[----:B------:R4:W5:Y:S01]  /*01e0*/  @!P0 LDG.E R16, desc[UR4][R22.64] ;  /* 0x0000000416108981 */ /* 0x000962000c1e1900 */
[----:B--2---:R-:W2:Y:S02]  /*01f0*/  LDC.64 R4, c[0x0][0x248] ;  /* 0x00009200ff047b82 */ /* 0x004ea40000000a00 */
[----:B0-----:R-:W-:Y:S01]  /*0200*/  IMAD.WIDE R8, R15, 0x4, R8 ;  /* 0x000000040f087825 */ /* 0x001fe200078e0208 */
[----:B------:R-:W5:Y:S03]  /*0210*/  @!P0 LDG.E.EL R19, desc[UR4][R24.64] ;  /* 0x0000000418138981 */ /* 0x000f66000c2e1900 */
[----:B-1----:R-:W-:Y:S01]  /*0220*/  IMAD.WIDE R12, R21, 0x4, R12 ;  /* 0x00000004150c7825 */ /* 0x002fe200078e020c */
[----:B------:R-:W-:Y:S01]  /*0230*/  HFMA2.MMA R20, -RZ, RZ, 0, 0 ;  /* 0x00000000ff147435 */ /* 0x000fe200000001ff */
[----:B------:R0:W5:Y:S02]  /*0240*/  @!P0 LDG.E R0, desc[UR4][R8.64] ;  /* 0x0000000408008981 */ /* 0x000164000c1e1900 */
[----:B---3--:R-:W-:-:S02]  /*0250*/  IMAD.WIDE R10, R15, 0x4, R10 ;  /* 0x000000040f0a7825 */ /* 0x008fc400078e020a */
[----:B------:R-:W3:Y:S04]  /*0260*/  @!P0 LDG.E.EL R17, desc[UR4][R12.64] ;  /* 0x000000040c118981 */ /* 0x000ee8000c2e1900 */
[----:B------:R-:W3:Y:S01]  /*0270*/  @!P0 LDG.E R14, desc[UR4][R10.64] ;  /* 0x000000040a0e8981 */ /* 0x000ee2000c1e1900 */
[----:B----4-:R-:W-:Y:S01]  /*0280*/  IMAD.WIDE R22, R21, 0x4, R2 ;  /* 0x0000000415167825 */ /* 0x010fe200078e0202 */
[----:B------:R-:W-:-:S04]  /*0290*/  CS2R R2, SRZ ;  /* 0x0000000000027805 */ /* 0x000fc8000001ff00 */
[----:B------:R-:W4:Y:S01]  /*02a0*/  @!P0 LDG.E.EL R20, desc[UR4][R22.64] ;  /* 0x0000000416148981 */ /* 0x000f22000c2e1900 */
[----:B------:R-:W-:-:S04]  /*02b0*/  IMAD.WIDE R6, R21, 0x4, R6 ;  /* 0x0000000415067825 */ /* 0x000fc800078e0206 */
[----:B--2---:R-:W-:Y:S01]  /*02c0*/  IMAD.WIDE R4, R21, 0x4, R4 ;  /* 0x0000000415047825 */ /* 0x004fe200078e0204 */
[----:B------:R1:W2:Y:S04]  /*02d0*/  @!P0 LDG.E.EL R2, desc[UR4][R6.64] ;  /* 0x0000000406028981 */ /* 0x0002a8000c2e1900 */
[----:B------:R1:W2:Y:S01]  /*02e0*/  @!P0 LDG.E.EL R3, desc[UR4][R4.64] ;  /* 0x0000000404038981 */ /* 0x0002a2000c2e1900 */
[----:B0-----:R-:W-:Y:S01]  /*02f0*/  MOV R9, 0x3e800000 ;  /* 0x3e80000000097802 */ /* 0x001fe20000000f00 */
[----:B-1----:R-:W0:Y:S08]  /*0300*/  LDC.64 R6, c[0x0][0x260] ;  /* 0x00009800ff067b82 */ /* 0x002e300000000a00 */
[----:B------:R-:W1:Y:S01]  /*0310*/  LDC.64 R4, c[0x0][0x258] ;  /* 0x00009600ff047b82 */ /* 0x000e620000000a00 */
[----:B0-----:R-:W-:-:S04]  /*0320*/  IMAD.WIDE R6, R15, 0x4, R6 ;  /* 0x000000040f067825 */ /* 0x001fc800078e0206 */
[----:B-1----:R-:W-:-:S04]  /*0330*/  IMAD.WIDE R4, R15, 0x4, R4 ;  /* 0x000000040f047825 */ /* 0x002fc800078e0204 */
[----:B------:R-:W-:-:S04]  /*0340*/  FADD R18, R18, 9.9999997473787516356e-06 ;  /* 0x3727c5ac12127421 */ /* 0x000fc80000000000 */
[----:B------:R-:W0:Y:S02]  /*0350*/  MUFU.SQRT R8, R18 ;  /* 0x0000001200087308 */ /* 0x000e240000002000 */
[C---:B0-----:R-:W-:Y:S02]  /*0360*/  FSETP.GT.AND P1, PT, R8.reuse, 8.50705917302346158658e+37, PT ;  /* 0x7e8000000800780b */ /* 0x041fe40003f24000 */
[----:B------:R-:W-:-:S11]  /*0370*/  FSETP.GEU.AND P2, PT, R8, 1.175494350822287508e-38, PT ;  /* 0x008000000800780b */ /* 0x000fd60003f4e000 */
[----:B------:R-:W-:-:S04]  /*0380*/  @P1 FMUL R8, R8, 0.25 ;  /* 0x3e80000008081820 */ /* 0x000fc80000400000 */
[----:B------:R-:W-:Y:S01]  /*0390*/  @!P2 FMUL R8, R8, 16777216 ;  /* 0x4b8000000808a820 */ /* 0x000fe20000400000 */
[----:B-----5:R-:W-:-:S05]  /*03a0*/  FADD R19, R19, R16 ;  /* 0x0000001013137221 */ /* 0x020fca0000000000 */
[----:B------:R-:W0:Y:S01]  /*03b0*/  MUFU.RCP R8, R8 ;  /* 0x0000000800087308 */ /* 0x000e220000001000 */
[----:B------:R-:W-:Y:S01]  /*03c0*/  FSEL R9, R9, 1, P1 ;  /* 0x3f80000009097808 */ /* 0x000fe20000800000 */
[----:B------:R-:W-:Y:S01]  /*03d0*/  FADD R19, R19, R0 ;  /* 0x0000000013137221 */ /* 0x000fe20000000000 */
[----:B---3--:R-:W-:-:S03]  /*03e0*/  FADD R14, R17, R14 ;  /* 0x0000000e110e7221 */ /* 0x008fc60000000000 */
[----:B------:R-:W-:Y:S01]  /*03f0*/  @!P2 FMUL R9, R9, 16777216 ;  /* 0x4b8000000909a820 */ /* 0x000fe20000400000 */
[----:B------:R-:W-:-:S04]  /*0400*/  FADD R19, R14, R19 ;  /* 0x000000130e137221 */ /* 0x000fc80000000000 */
[----:B----4-:R-:W-:Y:S01]  /*0410*/  FADD R20, R19, -R20 ;  /* 0x8000001413147221 */ /* 0x010fe20000000000 */
[----:B0-----:R-:W-:-:S04]  /*0420*/  FMUL R9, R8, R9 ;  /* 0x0000000908097220 */ /* 0x001fc80000400000 */
[----:B------:R-:W-:-:S04]  /*0430*/  FMUL R9, R20, R9 ;  /* 0x0000000914097220 */ /* 0x000fc80000400000 */
[----:B--2---:R-:W-:-:S05]  /*0440*/  FFMA R2, R9, R3, R2 ;  /* 0x0000000309027223 */ /* 0x004fca0000000002 */
[----:B------:R-:W-:-:S04]  /*0450*/  FSETP.GEU.AND P1, PT, R2, RZ, PT ;  /* 0x000000ff0200720b */ /* 0x000fc80003f2e000 */
[----:B------:R-:W-:Y:S01]  /*0460*/  FSEL R3, R2, RZ, P1 ;  /* 0x000000ff02037208 */ /* 0x000fe20000800000 */
[----:B------:R0:W-:Y:S04]  /*0470*/  @!P0 STG.E desc[UR4][R10.64], R19 ;  /* 0x000000130a008986 */ /* 0x0001e8000c101904 */
[----:B------:R0:W-:Y:S02]  /*0480*/  @!P0 STG.E desc[UR4][R4.64], R3 ;  /* 0x0000000304008986 */ /* 0x0001e4000c101904 */
[----:B0-----:R-:W-:Y:S05]  /*0490*/  @P0 EXIT ;  /* 0x000000000000094d */ /* 0x001fea0003800000 */
[----:B------:R-:W-:Y:S01]  /*04a0*/  STG.E desc[UR4][R6.64], R20 ;  /* 0x0000001406007986 */ /* 0x000fe2000c101904 */
[----:B------:R-:W-:Y:S05]  /*04b0*/  EXIT ;  /* 0x000000000000794d */ /* 0x000fea0003800000 */
.L_x_0:
[----:B------:R-:W-:-:S00]  /*04c0*/  BRA `(.L_x_0) ;  /* 0xfffffffc00fc7947 */ /* 0x000fc0000383ffff */
[----:B------:R-:W-:-:S00]  /*04d0*/  NOP ;  /* 0x0000000000007918 */ /* 0x000fc00000000000 */
        /* <DEDUP_REMOVED lines=10> */
.L_x_1:


//--------------------- .nv.global.init           --------------------------
	.section	.nv.global.init,"aw",@progbits
.nv.global.init:
	.type		_$_str,@object
	.size		_$_str,(_$_str_$_2 - _$_str)
_$_str:
        /*0000*/ 	.byte	0x5f, 0x5f, 0x43, 0x55, 0x44, 0x41, 0x5f, 0x46, 0x54, 0x5a, 0x00
	.type		_$_str_$_2,@object
	.size		_$_str_$_2,(.L_1 - _$_str_$_2)
_$_str_$_2:
        /*000b*/ 	.byte	0x5f, 0x5f, 0x43, 0x55, 0x44, 0x41, 0x5f, 0x50, 0x52, 0x45, 0x43, 0x5f, 0x53, 0x51, 0x52, 0x54
        /*001b*/ 	.byte	0x00
.L_1:


//--------------------- .nv.constant0.triton_poi_fused__native_batch_norm_legit_no_training_add_convolution_native_batch_norm_backward_relu_23 --------------------------
	.section	.nv.constant0.triton_poi_fused__native_batch_norm_legit_no_training_add_convolution_native_batch_norm_backward_relu_23,"a",@progbits
	.sectionflags	@""
	.align	4
.nv.constant0.triton_poi_fused__native_batch_norm_legit_no_training_add_convolution_native_batch_norm_backward_relu_23:
	.zero		620
